	.headerflags	@"EF_CUDA_TEXMODE_UNIFIED EF_CUDA_64BIT_ADDRESS EF_CUDA_ACCELERATORS EF_CUDA_SM90 EF_CUDA_VIRTUAL_SM(EF_CUDA_SM90)"
	.elftype	@"ET_EXEC"


//--------------------- .nv.info                  --------------------------
	.section	.nv.info,"",@"SHT_CUDA_INFO"
	.align	4


	//----- nvinfo : EIATTR_REGCOUNT
	.align		4
        /*0000*/ 	.byte	0x04, 0x2f
        /*0002*/ 	.short	(.L_1 - .L_0)
	.align		4
.L_0:
        /*0004*/ 	.word	index@(triton_poi_fused_add_clamp_17)
        /*0008*/ 	.word	0x00000008


	//----- nvinfo : EIATTR_MIN_STACK_SIZE
	.align		4
.L_1:
        /*000c*/ 	.byte	0x04, 0x12
        /*000e*/ 	.short	(.L_3 - .L_2)
	.align		4
.L_2:
        /*0010*/ 	.word	index@(triton_poi_fused_add_clamp_17)
        /*0014*/ 	.word	0x00000000


	//----- nvinfo : EIATTR_FRAME_SIZE
	.align		4
.L_3:
        /*0018*/ 	.byte	0x04, 0x11
        /*001a*/ 	.short	(.L_5 - .L_4)
	.align		4
.L_4:
        /*001c*/ 	.word	index@(triton_poi_fused_add_clamp_17)
        /*0020*/ 	.word	0x00000000


	//----- nvinfo : EIATTR_MIN_STACK_SIZE
	.align		4
.L_5:
        /*0024*/ 	.byte	0x04, 0x12
        /*0026*/ 	.short	(.L_7 - .L_6)
	.align		4
.L_6:
        /*0028*/ 	.word	index@(triton_poi_fused_add_clamp_17)
        /*002c*/ 	.word	0x00000000
.L_7:


//--------------------- .nv.info.triton_poi_fused_add_clamp_17 --------------------------
	.section	.nv.info.triton_poi_fused_add_clamp_17,"",@"SHT_CUDA_INFO"
	.sectionflags	@""
	.align	4


	//----- nvinfo : EIATTR_CUDA_API_VERSION
	.align		4
        /*0000*/ 	.byte	0x04, 0x37
        /*0002*/ 	.short	(.L_9 - .L_8)
.L_8:
        /*0004*/ 	.word	0x0000007c


	//----- nvinfo : EIATTR_KPARAM_INFO
	.align		4
.L_9:
        /*0008*/ 	.byte	0x04, 0x17
        /*000a*/ 	.short	(.L_11 - .L_10)
.L_10:
        /*000c*/ 	.word	0x00000000
        /*0010*/ 	.short	0x0001
        /*0012*/ 	.short	0x0008
        /*0014*/ 	.byte	0x00, 0xf0, 0x11, 0x00


	//----- nvinfo : EIATTR_KPARAM_INFO
	.align		4
.L_11:
        /*0018*/ 	.byte	0x04, 0x17
        /*001a*/ 	.short	(.L_13 - .L_12)
.L_12:
        /*001c*/ 	.word	0x00000000
        /*0020*/ 	.short	0x0000
        /*0022*/ 	.short	0x0000
        /*0024*/ 	.byte	0x00, 0xf4, 0x21, 0x00


	//----- nvinfo : EIATTR_SPARSE_MMA_MASK
	.align		4
.L_13:
        /*0028*/ 	.byte	0x03, 0x50
        /*002a*/ 	.short	0x0000


	//----- nvinfo : EIATTR_MAXREG_COUNT
	.align		4
        /*002c*/ 	.byte	0x03, 0x1b
        /*002e*/ 	.short	0x00ff


	//----- nvinfo : EIATTR_EXIT_INSTR_OFFSETS
	.align		4
        /*0030*/ 	.byte	0x04, 0x1c
        /*0032*/ 	.short	(.L_15 - .L_14)


	//   ....[0]....
.L_14:
        /*0034*/ 	.word	0x00000120


	//   ....[1]....
        /*0038*/ 	.word	0x00000150


	//----- nvinfo : EIATTR_REQNTID
	.align		4
.L_15:
        /*003c*/ 	.byte	0x04, 0x10
        /*003e*/ 	.short	(.L_17 - .L_16)
.L_16:
        /*0040*/ 	.word	0x00000020
        /*0044*/ 	.word	0x00000001
        /*0048*/ 	.word	0x00000001


	//----- nvinfo : EIATTR_CBANK_PARAM_SIZE
	.align		4
.L_17:
        /*004c*/ 	.byte	0x03, 0x19
        /*004e*/ 	.short	0x000c


	//----- nvinfo : EIATTR_PARAM_CBANK
	.align		4
        /*0050*/ 	.byte	0x04, 0x0a
        /*0052*/ 	.short	(.L_19 - .L_18)
	.align		4
.L_18:
        /*0054*/ 	.word	index@(.nv.constant0.triton_poi_fused_add_clamp_17)
        /*0058*/ 	.short	0x0210
        /*005a*/ 	.short	0x000c


	//----- nvinfo : EIATTR_SW_WAR
	.align		4
.L_19:
        /*005c*/ 	.byte	0x04, 0x36
        /*005e*/ 	.short	(.L_21 - .L_20)
.L_20:
        /*0060*/ 	.word	0x00000008
.L_21:


//--------------------- .nv.callgraph             --------------------------
	.section	.nv.callgraph,"",@"SHT_CUDA_CALLGRAPH"
	.align	4
	.sectionentsize	8
	.align		4
        /*0000*/ 	.word	0x00000000
	.align		4
        /*0004*/ 	.word	0xffffffff
	.align		4
        /*0008*/ 	.word	0x00000000
	.align		4
        /*000c*/ 	.word	0xfffffffe
	.align		4
        /*0010*/ 	.word	0x00000000
	.align		4
        /*0014*/ 	.word	0xfffffffd
	.align		4
        /*0018*/ 	.word	0x00000000
	.align		4
        /*001c*/ 	.word	0xfffffffc


//--------------------- .text.triton_poi_fused_add_clamp_17 --------------------------
	.section	.text.triton_poi_fused_add_clamp_17,"ax",@progbits
	.align	128
        .global         triton_poi_fused_add_clamp_17
        .type           triton_poi_fused_add_clamp_17,@function
        .size           triton_poi_fused_add_clamp_17,(.L_x_1 - triton_poi_fused_add_clamp_17)
        .other          triton_poi_fused_add_clamp_17,@"STO_CUDA_ENTRY STV_DEFAULT"
triton_poi_fused_add_clamp_17:
.text.triton_poi_fused_add_clamp_17:
[----:B------:R-:W0:Y:S02]  /*0000*/  LDC R1, c[0x0][0x28] ;  /* 0x00000a00ff017b82 */ /* 0x000e240000000800 */
[----:B------:R-:W1:Y:S01]  /*0010*/  S2R R2, SR_TID.X ;  /* 0x0000000000027919 */ /* 0x000e620000002100 */
[----:B------:R-:W-:Y:S01]  /*0020*/  IMAD.MOV.U32 R5, RZ, RZ, 0x3e800000 ;  /* 0x3e800000ff057424 */ /* 0x000fe200078e00ff */
[----:B------:R-:W2:Y:S01]  /*0030*/  S2R R3, SR_CTAID.X ;  /* 0x0000000000037919 */ /* 0x000ea20000002500 */
[C---:B-1----:R-:W-:Y:S02]  /*0040*/  LOP3.LUT R0, R2.reuse, 0xf, RZ, 0xc0, !PT ;  /* 0x0000000f02007812 */ /* 0x042fe400078ec0ff */
[----:B------:R-:W-:-:S03]  /*0050*/  LOP3.LUT P0, RZ, R2, 0x10, RZ, 0xc0, !PT ;  /* 0x0000001002ff7812 */ /* 0x000fc6000780c0ff */
[----:B--2---:R-:W-:-:S05]  /*0060*/  IMAD R3, R3, 0x10, R0 ;  /* 0x0000001003037824 */ /* 0x004fca00078e0200 */
[----:B------:R-:W-:Y:S02]  /*0070*/  I2FP.F32.S32 R0, R3 ;  /* 0x0000000300007245 */ /* 0x000fe40000201400 */
[----:B------:R-:W-:-:S03]  /*0080*/  ISETP.LT.AND P0, PT, R3, 0x10, !P0 ;  /* 0x000000100300780c */ /* 0x000fc60004701270 */
[----:B------:R-:W-:-:S04]  /*0090*/  FADD R0, R0, 0.5 ;  /* 0x3f00000000007421 */ /* 0x000fc80000000000 */
[----:B------:R-:W-:Y:S02]  /*00a0*/  FFMA R0, R0, R5, -0.5 ;  /* 0xbf00000000007423 */ /* 0x000fe40000000005 */
[----:B------:R-:W1:Y:S03]  /*00b0*/  LDC.64 R4, c[0x0][0x210] ;  /* 0x00008400ff047b82 */ /* 0x000e660000000a00 */
[----:B------:R-:W-:-:S06]  /*00c0*/  FMNMX R0, RZ, R0, !PT ;  /* 0x00000000ff007209 */ /* 0x000fcc0007800000 */
[----:B------:R-:W2:Y:S02]  /*00d0*/  F2I.TRUNC.NTZ R0, R0 ;  /* 0x0000000000007305 */ /* 0x000ea4000020f100 */
[----:B--2---:R-:W-:Y:S01]  /*00e0*/  VIMNMX R2, R0, 0x2, PT ;  /* 0x0000000200027848 */ /* 0x004fe20003fe0100 */
[----:B-1----:R-:W-:-:S04]  /*00f0*/  IMAD.WIDE R4, R3, 0x8, R4 ;  /* 0x0000000803047825 */ /* 0x002fc800078e0204 */
[----:B------:R-:W-:-:S05]  /*0100*/  VIADD R2, R2, 0x1 ;  /* 0x0000000102027836 */ /* 0x000fca0000000000 */
[----:B------:R-:W-:Y:S01]  /*0110*/  SHF.R.S32.HI R3, RZ, 0x1f, R2 ;  /* 0x0000001fff037819 */ /* 0x000fe20000011402 */
[----:B------:R-:W-:Y:S06]  /*0120*/  @!P0 EXIT ;  /* 0x000000000000894d */ /* 0x000fec0003800000 */
[----:B------:R-:W-:Y:S02]  /*0130*/  ULDC.64 UR4, c[0x0][0x208] ;  /* 0x0000820000047ab9 */ /* 0x000fe40000000a00 */
[----:B------:R-:W-:Y:S01]  /*0140*/  STG.E.64 desc[UR4][R4.64], R2 ;  /* 0x0000000204007986 */ /* 0x000fe2000c101b04 */
[----:B------:R-:W-:Y:S05]  /*0150*/  EXIT ;  /* 0x000000000000794d */ /* 0x000fea0003800000 */
.L_x_0:
[----:B------:R-:W-:-:S00]  /*0160*/  BRA `(.L_x_0) ;  /* 0xfffffffc00fc7947 */ /* 0x000fc0000383ffff */
[----:B------:R-:W-:-:S00]  /*0170*/  NOP ;  /* 0x0000000000007918 */ /* 0x000fc00000000000 */
        /* <DEDUP_REMOVED lines=8> */
.L_x_1:


//--------------------- .nv.constant0.triton_poi_fused_add_clamp_17 --------------------------
	.section	.nv.constant0.triton_poi_fused_add_clamp_17,"a",@progbits
	.sectionflags	@""
	.align	4
.nv.constant0.triton_poi_fused_add_clamp_17:
	.zero		540
